//
// Generated by NVIDIA NVVM Compiler
//
// Compiler Build ID: CL-36424714
// Cuda compilation tools, release 13.0, V13.0.88
// Based on NVVM 20.0.0
//

.version 9.0
.target sm_100
.address_size 64

	// .globl	_Z26matrixMultiplicationKerneliiPfS_

.visible .entry _Z26matrixMultiplicationKerneliiPfS_(
	.param .u32 _Z26matrixMultiplicationKerneliiPfS__param_0,
	.param .u32 _Z26matrixMultiplicationKerneliiPfS__param_1,
	.param .u64 .ptr .align 1 _Z26matrixMultiplicationKerneliiPfS__param_2,
	.param .u64 .ptr .align 1 _Z26matrixMultiplicationKerneliiPfS__param_3
)
{
	.reg .pred 	%p<6>;
	.reg .b32 	%r<14>;
	.reg .b32 	%f<14>;
	.reg .b64 	%rd<12>;

	ld.param.u32 	%r8, [_Z26matrixMultiplicationKerneliiPfS__param_0];
	ld.param.u32 	%r9, [_Z26matrixMultiplicationKerneliiPfS__param_1];
	ld.param.u64 	%rd3, [_Z26matrixMultiplicationKerneliiPfS__param_2];
	ld.param.u64 	%rd4, [_Z26matrixMultiplicationKerneliiPfS__param_3];
	cvta.to.global.u64 	%rd1, %rd4;
	cvta.to.global.u64 	%rd2, %rd3;
	mov.u32 	%r1, %tid.x;
	mov.u32 	%r10, %ctaid.x;
	mov.u32 	%r2, %ntid.x;
	mad.lo.s32 	%r3, %r10, %r2, %r1;
	min.s32 	%r11, %r8, %r9;
	setp.le.s32 	%p1, %r11, %r3;
	@%p1 bra 	$L__BB0_8;
	setp.ge.s32 	%p2, %r1, %r8;
	mov.f32 	%f12, 0f00000000;
	@%p2 bra 	$L__BB0_7;
	mov.f32 	%f12, 0f00000000;
	mov.u32 	%r12, %r1;
$L__BB0_3:
	setp.ge.s32 	%p3, %r1, %r9;
	@%p3 bra 	$L__BB0_6;
	mul.wide.s32 	%rd5, %r12, 4;
	add.s64 	%rd6, %rd2, %rd5;
	ld.global.f32 	%f2, [%rd6];
	mov.u32 	%r13, %r1;
$L__BB0_5:
	mul.wide.s32 	%rd7, %r13, 4;
	add.s64 	%rd8, %rd1, %rd7;
	ld.global.f32 	%f9, [%rd8];
	fma.rn.f32 	%f12, %f2, %f9, %f12;
	add.s32 	%r13, %r13, %r2;
	setp.lt.s32 	%p4, %r13, %r9;
	@%p4 bra 	$L__BB0_5;
$L__BB0_6:
	add.s32 	%r12, %r12, %r2;
	setp.lt.s32 	%p5, %r12, %r8;
	@%p5 bra 	$L__BB0_3;
$L__BB0_7:
	mul.wide.s32 	%rd9, %r3, 4;
	add.s64 	%rd10, %rd2, %rd9;
	st.global.f32 	[%rd10], %f12;
	add.s64 	%rd11, %rd1, %rd9;
	st.global.f32 	[%rd11], %f12;
$L__BB0_8:
	ret;

}


// ===== COMPILED SASS (sm_100) =====

	.target	sm_100

	.elftype	@"ET_EXEC"


//--------------------- .note.nv.tkinfo           --------------------------
	.section	.note.nv.tkinfo,"",@"SHT_NOTE"
	.sectionflags	@"SHF_NOTE_NV_TKINFO"
	.tkinfo
        /*0018*/ 	.word	0x00000002
        /*0030*/ 	.string	""
        /*0030*/ 	.string	"ptxas"
        /*0030*/ 	.string	"Cuda compilation tools, release 13.0, V13.0.88"
        /*0030*/ 	.string	"Build cuda_13.0.r13.0/compiler.36424714_0"
        /*0030*/ 	.string	"-arch sm_100 -m 64 "



//--------------------- .note.nv.cuinfo           --------------------------
	.section	.note.nv.cuinfo,"",@"SHT_NOTE"
	.sectionflags	@"SHF_NOTE_NV_CUINFO"
        /*0018*/ 	.short	0x0002
        /*001a*/ 	.short	0x0064
        /*001c*/ 	.short	0x0082
	.zero		2


//--------------------- .nv.info                  --------------------------
	.section	.nv.info,"",@"SHT_CUDA_INFO"
	.align	4


	//----- nvinfo : EIATTR_REGCOUNT
	.align		4
        /*0000*/ 	.byte	0x04, 0x2f
        /*0002*/ 	.short	(.L_1 - .L_0)
	.align		4
.L_0:
        /*0004*/ 	.word	index@(_Z26matrixMultiplicationKerneliiPfS_)
        /*0008*/ 	.word	0x00000010


	//----- nvinfo : EIATTR_FRAME_SIZE
	.align		4
.L_1:
        /*000c*/ 	.byte	0x04, 0x11
        /*000e*/ 	.short	(.L_3 - .L_2)
	.align		4
.L_2:
        /*0010*/ 	.word	index@(_Z26matrixMultiplicationKerneliiPfS_)
        /*0014*/ 	.word	0x00000000


	//----- nvinfo : EIATTR_MIN_STACK_SIZE
	.align		4
.L_3:
        /*0018*/ 	.byte	0x04, 0x12
        /*001a*/ 	.short	(.L_5 - .L_4)
	.align		4
.L_4:
        /*001c*/ 	.word	index@(_Z26matrixMultiplicationKerneliiPfS_)
        /*0020*/ 	.word	0x00000000
.L_5:


//--------------------- .nv.compat                --------------------------
	.section	.nv.compat,"",@"SHT_CUDA_COMPAT_INFO"
	.align	4
        /*0000*/ 	.byte	0x02, 0x09, 0x00, 0x00, 0x02, 0x02, 0x01, 0x00, 0x02, 0x05, 0x05, 0x00, 0x03, 0x07, 0x01, 0x01
        /*0010*/ 	.byte	0x02, 0x03, 0x00, 0x00, 0x02, 0x06, 0x01, 0x00, 0x04, 0x0b, 0x08, 0x00, 0x09, 0x00, 0x00, 0x00
        /*0020*/ 	.byte	0x00, 0x00, 0x00, 0x00


//--------------------- .nv.info._Z26matrixMultiplicationKerneliiPfS_ --------------------------
	.section	.nv.info._Z26matrixMultiplicationKerneliiPfS_,"",@"SHT_CUDA_INFO"
	.sectionflags	@""
	.align	4


	//----- nvinfo : EIATTR_CUDA_API_VERSION
	.align		4
        /*0000*/ 	.byte	0x04, 0x37
        /*0002*/ 	.short	(.L_7 - .L_6)
.L_6:
        /*0004*/ 	.word	0x00000082


	//----- nvinfo : EIATTR_KPARAM_INFO
	.align		4
.L_7:
        /*0008*/ 	.byte	0x04, 0x17
        /*000a*/ 	.short	(.L_9 - .L_8)
.L_8:
        /*000c*/ 	.word	0x00000000
        /*0010*/ 	.short	0x0003
        /*0012*/ 	.short	0x0010
        /*0014*/ 	.byte	0x00, 0xf5, 0x21, 0x00


	//----- nvinfo : EIATTR_KPARAM_INFO
	.align		4
.L_9:
        /*0018*/ 	.byte	0x04, 0x17
        /*001a*/ 	.short	(.L_11 - .L_10)
.L_10:
        /*001c*/ 	.word	0x00000000
        /*0020*/ 	.short	0x0002
        /*0022*/ 	.short	0x0008
        /*0024*/ 	.byte	0x00, 0xf5, 0x21, 0x00


	//----- nvinfo : EIATTR_KPARAM_INFO
	.align		4
.L_11:
        /*0028*/ 	.byte	0x04, 0x17
        /*002a*/ 	.short	(.L_13 - .L_12)
.L_12:
        /*002c*/ 	.word	0x00000000
        /*0030*/ 	.short	0x0001
        /*0032*/ 	.short	0x0004
        /*0034*/ 	.byte	0x00, 0xf0, 0x11, 0x00


	//----- nvinfo : EIATTR_KPARAM_INFO
	.align		4
.L_13:
        /*0038*/ 	.byte	0x04, 0x17
        /*003a*/ 	.short	(.L_15 - .L_14)
.L_14:
        /*003c*/ 	.word	0x00000000
        /*0040*/ 	.short	0x0000
        /*0042*/ 	.short	0x0000
        /*0044*/ 	.byte	0x00, 0xf0, 0x11, 0x00


	//----- nvinfo : EIATTR_SPARSE_MMA_MASK
	.align		4
.L_15:
        /*0048*/ 	.byte	0x03, 0x50
        /*004a*/ 	.short	0x0000


	//----- nvinfo : EIATTR_MAXREG_COUNT
	.align		4
        /*004c*/ 	.byte	0x03, 0x1b
        /*004e*/ 	.short	0x00ff


	//----- nvinfo : EIATTR_MERCURY_ISA_VERSION
	.align		4
        /*0050*/ 	.byte	0x03, 0x5f
        /*0052*/ 	.short	0x0101


	//----- nvinfo : EIATTR_VRC_CTA_INIT_COUNT
	.align		4
        /*0054*/ 	.byte	0x02, 0x4a
	.zero		1
	.zero		1


	//----- nvinfo : EIATTR_EXIT_INSTR_OFFSETS
	.align		4
        /*0058*/ 	.byte	0x04, 0x1c
        /*005a*/ 	.short	(.L_17 - .L_16)


	//   ....[0]....
.L_16:
        /*005c*/ 	.word	0x00000090


	//   ....[1]....
        /*0060*/ 	.word	0x000002c0


	//----- nvinfo : EIATTR_CRS_STACK_SIZE
	.align		4
.L_17:
        /*0064*/ 	.byte	0x04, 0x1e
        /*0066*/ 	.short	(.L_19 - .L_18)
.L_18:
        /*0068*/ 	.word	0x00000000


	//----- nvinfo : EIATTR_CBANK_PARAM_SIZE
	.align		4
.L_19:
        /*006c*/ 	.byte	0x03, 0x19
        /*006e*/ 	.short	0x0018


	//----- nvinfo : EIATTR_PARAM_CBANK
	.align		4
        /*0070*/ 	.byte	0x04, 0x0a
        /*0072*/ 	.short	(.L_21 - .L_20)
	.align		4
.L_20:
        /*0074*/ 	.word	index@(.nv.constant0._Z26matrixMultiplicationKerneliiPfS_)
        /*0078*/ 	.short	0x0380
        /*007a*/ 	.short	0x0018


	//----- nvinfo : EIATTR_SW_WAR
	.align		4
.L_21:
        /*007c*/ 	.byte	0x04, 0x36
        /*007e*/ 	.short	(.L_23 - .L_22)
.L_22:
        /*0080*/ 	.word	0x00000008
.L_23:


//--------------------- .nv.callgraph             --------------------------
	.section	.nv.callgraph,"",@"SHT_CUDA_CALLGRAPH"
	.align	4
	.sectionentsize	8
	.align		4
        /*0000*/ 	.word	0x00000000
	.align		4
        /*0004*/ 	.word	0xffffffff
	.align		4
        /*0008*/ 	.word	0x00000000
	.align		4
        /*000c*/ 	.word	0xfffffffe
	.align		4
        /*0010*/ 	.word	0x00000000
	.align		4
        /*0014*/ 	.word	0xfffffffd
	.align		4
        /*0018*/ 	.word	0x00000000
	.align		4
        /*001c*/ 	.word	0xfffffffc


//--------------------- .text._Z26matrixMultiplicationKerneliiPfS_ --------------------------
	.section	.text._Z26matrixMultiplicationKerneliiPfS_,"ax",@progbits
	.align	128
        .global         _Z26matrixMultiplicationKerneliiPfS_
        .type           _Z26matrixMultiplicationKerneliiPfS_,@function
        .size           _Z26matrixMultiplicationKerneliiPfS_,(.L_x_7 - _Z26matrixMultiplicationKerneliiPfS_)
        .other          _Z26matrixMultiplicationKerneliiPfS_,@"STO_CUDA_ENTRY STV_DEFAULT"
_Z26matrixMultiplicationKerneliiPfS_:
.text._Z26matrixMultiplicationKerneliiPfS_:
[----:B------:R-:W-:Y:S01]  /*0000*/  LDC R1, c[0x0][0x37c] ;  /* 0x0000df00ff017b82 */ /* 0x000fe20000000800 */
[----:B------:R-:W0:Y:S07]  /*0010*/  S2R R0, SR_TID.X ;  /* 0x0000000000007919 */ /* 0x000e2e0000002100 */
[----:B------:R-:W0:Y:S01]  /*0020*/  S2UR UR5, SR_CTAID.X ;  /* 0x00000000000579c3 */ /* 0x000e220000002500 */
[----:B------:R-:W1:Y:S07]  /*0030*/  LDCU.64 UR6, c[0x0][0x380] ;  /* 0x00007000ff0677ac */ /* 0x000e6e0008000a00 */
[----:B------:R-:W0:Y:S01]  /*0040*/  LDC R6, c[0x0][0x360] ;  /* 0x0000d800ff067b82 */ /* 0x000e220000000800 */
[----:B-1----:R-:W-:-:S04]  /*0050*/  UISETP.LT.AND UP0, UPT, UR6, UR7, UPT ;  /* 0x000000070600728c */ /* 0x002fc8000bf01270 */
[----:B------:R-:W-:Y:S01]  /*0060*/  USEL UR4, UR6, UR7, UP0 ;  /* 0x0000000706047287 */ /* 0x000fe20008000000 */
[----:B0-----:R-:W-:-:S05]  /*0070*/  IMAD R7, R6, UR5, R0 ;  /* 0x0000000506077c24 */ /* 0x001fca000f8e0200 */
[----:B------:R-:W-:-:S13]  /*0080*/  ISETP.LT.AND P0, PT, R7, UR4, PT ;  /* 0x0000000407007c0c */ /* 0x000fda000bf01270 */
[----:B------:R-:W-:Y:S05]  /*0090*/  @!P0 EXIT ;  /* 0x000000000000894d */ /* 0x000fea0003800000 */
[----:B------:R-:W-:Y:S01]  /*00a0*/  ISETP.GE.AND P0, PT, R0, UR6, PT ;  /* 0x0000000600007c0c */ /* 0x000fe2000bf06270 */
[----:B------:R-:W0:Y:S01]  /*00b0*/  LDCU.64 UR4, c[0x0][0x358] ;  /* 0x00006b00ff0477ac */ /* 0x000e220008000a00 */
[----:B------:R-:W-:Y:S01]  /*00c0*/  BSSY.RECONVERGENT B0, `(.L_x_0) ;  /* 0x0000019000007945 */ /* 0x000fe20003800200 */
[----:B------:R-:W-:-:S10]  /*00d0*/  HFMA2 R9, -RZ, RZ, 0, 0 ;  /* 0x00000000ff097431 */ /* 0x000fd400000001ff */
[----:B------:R-:W-:Y:S05]  /*00e0*/  @P0 BRA `(.L_x_1) ;  /* 0x0000000000580947 */ /* 0x000fea0003800000 */
[----:B------:R-:W-:Y:S02]  /*00f0*/  MOV R9, RZ ;  /* 0x000000ff00097202 */ /* 0x000fe40000000f00 */
[----:B------:R-:W-:-:S07]  /*0100*/  MOV R11, R0 ;  /* 0x00000000000b7202 */ /* 0x000fce0000000f00 */
.L_x_5:
[----:B------:R-:W1:Y:S01]  /*0110*/  LDC R10, c[0x0][0x384] ;  /* 0x0000e100ff0a7b82 */ /* 0x000e620000000800 */
[----:B------:R-:W-:Y:S01]  /*0120*/  BSSY.RECONVERGENT B1, `(.L_x_2) ;  /* 0x000000e000017945 */ /* 0x000fe20003800200 */
[----:B-1----:R-:W-:-:S13]  /*0130*/  ISETP.GE.AND P0, PT, R0, R10, PT ;  /* 0x0000000a0000720c */ /* 0x002fda0003f06270 */
[----:B------:R-:W-:Y:S05]  /*0140*/  @P0 BRA `(.L_x_3) ;  /* 0x00000000002c0947 */ /* 0x000fea0003800000 */
[----:B------:R-:W1:Y:S08]  /*0150*/  LDC.64 R2, c[0x0][0x388] ;  /* 0x0000e200ff027b82 */ /* 0x000e700000000a00 */
[----:B------:R-:W2:Y:S01]  /*0160*/  LDC.64 R4, c[0x0][0x390] ;  /* 0x0000e400ff047b82 */ /* 0x000ea20000000a00 */
[----:B-1----:R-:W-:-:S05]  /*0170*/  IMAD.WIDE R2, R11, 0x4, R2 ;  /* 0x000000040b027825 */ /* 0x002fca00078e0202 */
[----:B0-----:R0:W5:Y:S01]  /*0180*/  LDG.E R8, desc[UR4][R2.64] ;  /* 0x0000000402087981 */ /* 0x001162000c1e1900 */
[----:B------:R-:W-:-:S07]  /*0190*/  IMAD.MOV.U32 R13, RZ, RZ, R0 ;  /* 0x000000ffff0d7224 */ /* 0x000fce00078e0000 */
.L_x_4:
[----:B0-2---:R-:W-:-:S06]  /*01a0*/  IMAD.WIDE R2, R13, 0x4, R4 ;  /* 0x000000040d027825 */ /* 0x005fcc00078e0204 */
[----:B------:R-:W2:Y:S01]  /*01b0*/  LDG.E R2, desc[UR4][R2.64] ;  /* 0x0000000402027981 */ /* 0x000ea2000c1e1900 */
[----:B------:R-:W-:-:S04]  /*01c0*/  IADD3 R13, PT, PT, R6, R13, RZ ;  /* 0x0000000d060d7210 */ /* 0x000fc80007ffe0ff */
[----:B------:R-:W-:Y:S01]  /*01d0*/  ISETP.GE.AND P0, PT, R13, R10, PT ;  /* 0x0000000a0d00720c */ /* 0x000fe20003f06270 */
[----:B--2--5:R-:W-:-:S12]  /*01e0*/  FFMA R9, R8, R2, R9 ;  /* 0x0000000208097223 */ /* 0x024fd80000000009 */
[----:B------:R-:W-:Y:S05]  /*01f0*/  @!P0 BRA `(.L_x_4) ;  /* 0xfffffffc00e88947 */ /* 0x000fea000383ffff */
.L_x_3:
[----:B0-----:R-:W-:Y:S05]  /*0200*/  BSYNC.RECONVERGENT B1 ;  /* 0x0000000000017941 */ /* 0x001fea0003800200 */
.L_x_2:
[----:B------:R-:W0:Y:S01]  /*0210*/  LDCU UR6, c[0x0][0x380] ;  /* 0x00007000ff0677ac */ /* 0x000e220008000800 */
[----:B------:R-:W-:-:S05]  /*0220*/  IMAD.IADD R11, R6, 0x1, R11 ;  /* 0x00000001060b7824 */ /* 0x000fca00078e020b */
[----:B0-----:R-:W-:-:S13]  /*0230*/  ISETP.GE.AND P0, PT, R11, UR6, PT ;  /* 0x000000060b007c0c */ /* 0x001fda000bf06270 */
[----:B------:R-:W-:Y:S05]  /*0240*/  @!P0 BRA `(.L_x_5) ;  /* 0xfffffffc00b08947 */ /* 0x000fea000383ffff */
.L_x_1:
[----:B0-----:R-:W-:Y:S05]  /*0250*/  BSYNC.RECONVERGENT B0 ;  /* 0x0000000000007941 */ /* 0x001fea0003800200 */
.L_x_0:
[----:B------:R-:W0:Y:S08]  /*0260*/  LDC.64 R2, c[0x0][0x388] ;  /* 0x0000e200ff027b82 */ /* 0x000e300000000a00 */
[----:B------:R-:W1:Y:S01]  /*0270*/  LDC.64 R4, c[0x0][0x390] ;  /* 0x0000e400ff047b82 */ /* 0x000e620000000a00 */
[----:B0-----:R-:W-:-:S05]  /*0280*/  IMAD.WIDE R2, R7, 0x4, R2 ;  /* 0x0000000407027825 */ /* 0x001fca00078e0202 */
[----:B------:R-:W-:Y:S01]  /*0290*/  STG.E desc[UR4][R2.64], R9 ;  /* 0x0000000902007986 */ /* 0x000fe2000c101904 */
[----:B-1----:R-:W-:-:S05]  /*02a0*/  IMAD.WIDE R4, R7, 0x4, R4 ;  /* 0x0000000407047825 */ /* 0x002fca00078e0204 */
[----:B------:R-:W-:Y:S01]  /*02b0*/  STG.E desc[UR4][R4.64], R9 ;  /* 0x0000000904007986 */ /* 0x000fe2000c101904 */
[----:B------:R-:W-:Y:S05]  /*02c0*/  EXIT ;  /* 0x000000000000794d */ /* 0x000fea0003800000 */
.L_x_6:
[----:B------:R-:W-:-:S00]  /*02d0*/  BRA `(.L_x_6) ;  /* 0xfffffffc00fc7947 */ /* 0x000fc0000383ffff */
[----:B------:R-:W-:-:S00]  /*02e0*/  NOP ;  /* 0x0000000000007918 */ /* 0x000fc00000000000 */
        /* <DEDUP_REMOVED lines=9> */
.L_x_7:


//--------------------- .nv.shared.reserved.0     --------------------------
	.section	.nv.shared.reserved.0,"aw",@nobits
	.weak		__nv_reservedSMEM_offset_0_alias
	.size		__nv_reservedSMEM_offset_0_alias, 0, 64
	.other		__nv_reservedSMEM_offset_0_alias,@"STO_CUDA_RESERVED_SHARED STV_DEFAULT"
__nv_reservedSMEM_offset_0_alias:
	.zero		0
	.zero		64


//--------------------- .nv.constant0._Z26matrixMultiplicationKerneliiPfS_ --------------------------
	.section	.nv.constant0._Z26matrixMultiplicationKerneliiPfS_,"a",@progbits
	.sectionflags	@""
	.align	4
.nv.constant0._Z26matrixMultiplicationKerneliiPfS_:
	.zero		920


//--------------------- SYMBOLS --------------------------

	.type		.nv.reservedSmem.offset0,@object
	.size		.nv.reservedSmem.offset0,0x4
